//
// Generated by NVIDIA NVVM Compiler
//
// Compiler Build ID: CL-36424714
// Cuda compilation tools, release 13.0, V13.0.88
// Based on NVVM 20.0.0
//

.version 9.0
.target sm_100
.address_size 64

	// .globl	_Z19calculatePartialSumiiiPiS_

.visible .entry _Z19calculatePartialSumiiiPiS_(
	.param .u32 _Z19calculatePartialSumiiiPiS__param_0,
	.param .u32 _Z19calculatePartialSumiiiPiS__param_1,
	.param .u32 _Z19calculatePartialSumiiiPiS__param_2,
	.param .u64 .ptr .align 1 _Z19calculatePartialSumiiiPiS__param_3,
	.param .u64 .ptr .align 1 _Z19calculatePartialSumiiiPiS__param_4
)
{
	.reg .pred 	%p<4>;
	.reg .b32 	%r<36>;
	.reg .b32 	%f<4>;
	.reg .b64 	%rd<13>;

	ld.param.u32 	%r9, [_Z19calculatePartialSumiiiPiS__param_0];
	ld.param.u32 	%r7, [_Z19calculatePartialSumiiiPiS__param_1];
	ld.param.u32 	%r8, [_Z19calculatePartialSumiiiPiS__param_2];
	ld.param.u64 	%rd2, [_Z19calculatePartialSumiiiPiS__param_3];
	ld.param.u64 	%rd3, [_Z19calculatePartialSumiiiPiS__param_4];
	cvta.to.global.u64 	%rd1, %rd3;
	mov.u32 	%r10, %tid.x;
	mov.u32 	%r11, %ctaid.x;
	mov.u32 	%r12, %ntid.x;
	mad.lo.s32 	%r1, %r11, %r12, %r10;
	setp.ge.s32 	%p1, %r1, %r9;
	@%p1 bra 	$L__BB0_4;
	cvta.to.global.u64 	%rd4, %rd2;
	add.s32 	%r13, %r7, -1;
	shl.b32 	%r14, %r1, 3;
	mul.lo.s32 	%r15, %r7, %r13;
	shl.b32 	%r16, %r15, 2;
	add.s32 	%r17, %r14, %r16;
	or.b32  	%r18, %r17, 1;
	cvt.rn.f32.s32 	%f1, %r18;
	sqrt.rn.f32 	%f2, %f1;
	add.f32 	%f3, %f2, 0f3F800000;
	cvt.rzi.s32.f32 	%r19, %f3;
	shr.u32 	%r20, %r19, 31;
	add.s32 	%r21, %r19, %r20;
	shr.s32 	%r2, %r21, 1;
	sub.s32 	%r22, 1, %r7;
	mul.lo.s32 	%r23, %r7, %r22;
	sub.s32 	%r24, %r23, %r2;
	mad.lo.s32 	%r25, %r2, %r2, %r24;
	shr.u32 	%r26, %r25, 31;
	add.s32 	%r27, %r25, %r26;
	shr.s32 	%r28, %r27, 1;
	sub.s32 	%r3, %r1, %r28;
	mul.wide.s32 	%rd5, %r3, 4;
	add.s64 	%rd6, %rd4, %rd5;
	ld.global.u32 	%r29, [%rd6];
	mul.wide.s32 	%rd7, %r2, 4;
	add.s64 	%rd8, %rd4, %rd7;
	ld.global.u32 	%r4, [%rd8];
	setp.ge.s32 	%p2, %r29, %r4;
	@%p2 bra 	$L__BB0_4;
	add.s32 	%r5, %r8, 1;
	mad.lo.s32 	%r30, %r3, %r8, %r3;
	add.s32 	%r31, %r30, %r7;
	mul.wide.s32 	%rd9, %r31, 4;
	add.s64 	%rd10, %rd1, %rd9;
	ld.global.u32 	%r6, [%rd10];
	setp.eq.s32 	%p3, %r6, -1;
	@%p3 bra 	$L__BB0_4;
	add.s32 	%r32, %r4, %r6;
	mad.lo.s32 	%r33, %r2, %r5, %r7;
	add.s32 	%r34, %r33, 1;
	mul.wide.s32 	%rd11, %r34, 4;
	add.s64 	%rd12, %rd1, %rd11;
	atom.global.max.s32 	%r35, [%rd12], %r32;
$L__BB0_4:
	ret;

}
	// .globl	_Z15calculateAnsweriiPiS_
.visible .entry _Z15calculateAnsweriiPiS_(
	.param .u32 _Z15calculateAnsweriiPiS__param_0,
	.param .u32 _Z15calculateAnsweriiPiS__param_1,
	.param .u64 .ptr .align 1 _Z15calculateAnsweriiPiS__param_2,
	.param .u64 .ptr .align 1 _Z15calculateAnsweriiPiS__param_3
)
{
	.reg .pred 	%p<3>;
	.reg .b32 	%r<12>;
	.reg .b64 	%rd<7>;

	ld.param.u32 	%r4, [_Z15calculateAnsweriiPiS__param_0];
	ld.param.u32 	%r3, [_Z15calculateAnsweriiPiS__param_1];
	ld.param.u64 	%rd3, [_Z15calculateAnsweriiPiS__param_2];
	ld.param.u64 	%rd2, [_Z15calculateAnsweriiPiS__param_3];
	cvta.to.global.u64 	%rd1, %rd3;
	mov.u32 	%r5, %tid.x;
	mov.u32 	%r6, %ctaid.x;
	mov.u32 	%r7, %ntid.x;
	mad.lo.s32 	%r1, %r6, %r7, %r5;
	setp.ge.s32 	%p1, %r1, %r4;
	@%p1 bra 	$L__BB1_3;
	cvta.to.global.u64 	%rd4, %rd2;
	ld.global.u32 	%r8, [%rd1];
	mad.lo.s32 	%r9, %r1, %r3, %r1;
	add.s32 	%r10, %r9, %r3;
	mul.wide.s32 	%rd5, %r10, 4;
	add.s64 	%rd6, %rd4, %rd5;
	ld.global.u32 	%r2, [%rd6];
	setp.ge.s32 	%p2, %r8, %r2;
	@%p2 bra 	$L__BB1_3;
	atom.global.max.s32 	%r11, [%rd1], %r2;
$L__BB1_3:
	ret;

}


// ===== COMPILED SASS (sm_100) =====

	.target	sm_100

	.elftype	@"ET_EXEC"


//--------------------- .note.nv.tkinfo           --------------------------
	.section	.note.nv.tkinfo,"",@"SHT_NOTE"
	.sectionflags	@"SHF_NOTE_NV_TKINFO"
	.tkinfo
        /*0018*/ 	.word	0x00000002
        /*0030*/ 	.string	""
        /*0030*/ 	.string	"ptxas"
        /*0030*/ 	.string	"Cuda compilation tools, release 13.0, V13.0.88"
        /*0030*/ 	.string	"Build cuda_13.0.r13.0/compiler.36424714_0"
        /*0030*/ 	.string	"-arch sm_100 -m 64 "



//--------------------- .note.nv.cuinfo           --------------------------
	.section	.note.nv.cuinfo,"",@"SHT_NOTE"
	.sectionflags	@"SHF_NOTE_NV_CUINFO"
        /*0018*/ 	.short	0x0002
        /*001a*/ 	.short	0x0064
        /*001c*/ 	.short	0x0082
	.zero		2


//--------------------- .nv.info                  --------------------------
	.section	.nv.info,"",@"SHT_CUDA_INFO"
	.align	4


	//----- nvinfo : EIATTR_REGCOUNT
	.align		4
        /*0000*/ 	.byte	0x04, 0x2f
        /*0002*/ 	.short	(.L_1 - .L_0)
	.align		4
.L_0:
        /*0004*/ 	.word	index@(_Z19calculatePartialSumiiiPiS_)
        /*0008*/ 	.word	0x0000000e


	//----- nvinfo : EIATTR_FRAME_SIZE
	.align		4
.L_1:
        /*000c*/ 	.byte	0x04, 0x11
        /*000e*/ 	.short	(.L_3 - .L_2)
	.align		4
.L_2:
        /*0010*/ 	.word	index@($__internal_0_$__cuda_sm20_sqrt_rn_f32_slowpath)
        /*0014*/ 	.word	0x00000000


	//----- nvinfo : EIATTR_FRAME_SIZE
	.align		4
.L_3:
        /*0018*/ 	.byte	0x04, 0x11
        /*001a*/ 	.short	(.L_5 - .L_4)
	.align		4
.L_4:
        /*001c*/ 	.word	index@(_Z19calculatePartialSumiiiPiS_)
        /*0020*/ 	.word	0x00000000


	//----- nvinfo : EIATTR_REGCOUNT
	.align		4
.L_5:
        /*0024*/ 	.byte	0x04, 0x2f
        /*0026*/ 	.short	(.L_7 - .L_6)
	.align		4
.L_6:
        /*0028*/ 	.word	index@(_Z15calculateAnsweriiPiS_)
        /*002c*/ 	.word	0x0000000a


	//----- nvinfo : EIATTR_FRAME_SIZE
	.align		4
.L_7:
        /*0030*/ 	.byte	0x04, 0x11
        /*0032*/ 	.short	(.L_9 - .L_8)
	.align		4
.L_8:
        /*0034*/ 	.word	index@(_Z15calculateAnsweriiPiS_)
        /*0038*/ 	.word	0x00000000


	//----- nvinfo : EIATTR_MIN_STACK_SIZE
	.align		4
.L_9:
        /*003c*/ 	.byte	0x04, 0x12
        /*003e*/ 	.short	(.L_11 - .L_10)
	.align		4
.L_10:
        /*0040*/ 	.word	index@(_Z15calculateAnsweriiPiS_)
        /*0044*/ 	.word	0x00000000


	//----- nvinfo : EIATTR_MIN_STACK_SIZE
	.align		4
.L_11:
        /*0048*/ 	.byte	0x04, 0x12
        /*004a*/ 	.short	(.L_13 - .L_12)
	.align		4
.L_12:
        /*004c*/ 	.word	index@(_Z19calculatePartialSumiiiPiS_)
        /*0050*/ 	.word	0x00000000
.L_13:


//--------------------- .nv.compat                --------------------------
	.section	.nv.compat,"",@"SHT_CUDA_COMPAT_INFO"
	.align	4
        /*0000*/ 	.byte	0x02, 0x09, 0x00, 0x00, 0x02, 0x02, 0x01, 0x00, 0x02, 0x05, 0x05, 0x00, 0x03, 0x07, 0x01, 0x01
        /*0010*/ 	.byte	0x02, 0x03, 0x00, 0x00, 0x02, 0x06, 0x01, 0x00, 0x04, 0x0b, 0x08, 0x00, 0x01, 0x00, 0x00, 0x00
        /*0020*/ 	.byte	0x00, 0x00, 0x00, 0x00


//--------------------- .nv.info._Z15calculateAnsweriiPiS_ --------------------------
	.section	.nv.info._Z15calculateAnsweriiPiS_,"",@"SHT_CUDA_INFO"
	.sectionflags	@""
	.align	4


	//----- nvinfo : EIATTR_CUDA_API_VERSION
	.align		4
        /*0000*/ 	.byte	0x04, 0x37
        /*0002*/ 	.short	(.L_15 - .L_14)
.L_14:
        /*0004*/ 	.word	0x00000082


	//----- nvinfo : EIATTR_KPARAM_INFO
	.align		4
.L_15:
        /*0008*/ 	.byte	0x04, 0x17
        /*000a*/ 	.short	(.L_17 - .L_16)
.L_16:
        /*000c*/ 	.word	0x00000000
        /*0010*/ 	.short	0x0003
        /*0012*/ 	.short	0x0010
        /*0014*/ 	.byte	0x00, 0xf5, 0x21, 0x00


	//----- nvinfo : EIATTR_KPARAM_INFO
	.align		4
.L_17:
        /*0018*/ 	.byte	0x04, 0x17
        /*001a*/ 	.short	(.L_19 - .L_18)
.L_18:
        /*001c*/ 	.word	0x00000000
        /*0020*/ 	.short	0x0002
        /*0022*/ 	.short	0x0008
        /*0024*/ 	.byte	0x00, 0xf5, 0x21, 0x00


	//----- nvinfo : EIATTR_KPARAM_INFO
	.align		4
.L_19:
        /*0028*/ 	.byte	0x04, 0x17
        /*002a*/ 	.short	(.L_21 - .L_20)
.L_20:
        /*002c*/ 	.word	0x00000000
        /*0030*/ 	.short	0x0001
        /*0032*/ 	.short	0x0004
        /*0034*/ 	.byte	0x00, 0xf0, 0x11, 0x00


	//----- nvinfo : EIATTR_KPARAM_INFO
	.align		4
.L_21:
        /*0038*/ 	.byte	0x04, 0x17
        /*003a*/ 	.short	(.L_23 - .L_22)
.L_22:
        /*003c*/ 	.word	0x00000000
        /*0040*/ 	.short	0x0000
        /*0042*/ 	.short	0x0000
        /*0044*/ 	.byte	0x00, 0xf0, 0x11, 0x00


	//----- nvinfo : EIATTR_SPARSE_MMA_MASK
	.align		4
.L_23:
        /*0048*/ 	.byte	0x03, 0x50
        /*004a*/ 	.short	0x0000


	//----- nvinfo : EIATTR_MAXREG_COUNT
	.align		4
        /*004c*/ 	.byte	0x03, 0x1b
        /*004e*/ 	.short	0x00ff


	//----- nvinfo : EIATTR_MERCURY_ISA_VERSION
	.align		4
        /*0050*/ 	.byte	0x03, 0x5f
        /*0052*/ 	.short	0x0101


	//----- nvinfo : EIATTR_INT_WARP_WIDE_INSTR_OFFSETS
	.align		4
        /*0054*/ 	.byte	0x04, 0x31
        /*0056*/ 	.short	(.L_25 - .L_24)


	//   ....[0]....
.L_24:
        /*0058*/ 	.word	0x00000140


	//   ....[1]....
        /*005c*/ 	.word	0x00000150


	//----- nvinfo : EIATTR_VRC_CTA_INIT_COUNT
	.align		4
.L_25:
        /*0060*/ 	.byte	0x02, 0x4a
	.zero		1
	.zero		1


	//----- nvinfo : EIATTR_EXIT_INSTR_OFFSETS
	.align		4
        /*0064*/ 	.byte	0x04, 0x1c
        /*0066*/ 	.short	(.L_27 - .L_26)


	//   ....[0]....
.L_26:
        /*0068*/ 	.word	0x00000070


	//   ....[1]....
        /*006c*/ 	.word	0x00000120


	//   ....[2]....
        /*0070*/ 	.word	0x000001a0


	//----- nvinfo : EIATTR_CBANK_PARAM_SIZE
	.align		4
.L_27:
        /*0074*/ 	.byte	0x03, 0x19
        /*0076*/ 	.short	0x0018


	//----- nvinfo : EIATTR_PARAM_CBANK
	.align		4
        /*0078*/ 	.byte	0x04, 0x0a
        /*007a*/ 	.short	(.L_29 - .L_28)
	.align		4
.L_28:
        /*007c*/ 	.word	index@(.nv.constant0._Z15calculateAnsweriiPiS_)
        /*0080*/ 	.short	0x0380
        /*0082*/ 	.short	0x0018


	//----- nvinfo : EIATTR_SW_WAR
	.align		4
.L_29:
        /*0084*/ 	.byte	0x04, 0x36
        /*0086*/ 	.short	(.L_31 - .L_30)
.L_30:
        /*0088*/ 	.word	0x00000008
.L_31:


//--------------------- .nv.info._Z19calculatePartialSumiiiPiS_ --------------------------
	.section	.nv.info._Z19calculatePartialSumiiiPiS_,"",@"SHT_CUDA_INFO"
	.sectionflags	@""
	.align	4


	//----- nvinfo : EIATTR_CUDA_API_VERSION
	.align		4
        /*0000*/ 	.byte	0x04, 0x37
        /*0002*/ 	.short	(.L_33 - .L_32)
.L_32:
        /*0004*/ 	.word	0x00000082


	//----- nvinfo : EIATTR_KPARAM_INFO
	.align		4
.L_33:
        /*0008*/ 	.byte	0x04, 0x17
        /*000a*/ 	.short	(.L_35 - .L_34)
.L_34:
        /*000c*/ 	.word	0x00000000
        /*0010*/ 	.short	0x0004
        /*0012*/ 	.short	0x0018
        /*0014*/ 	.byte	0x00, 0xf5, 0x21, 0x00


	//----- nvinfo : EIATTR_KPARAM_INFO
	.align		4
.L_35:
        /*0018*/ 	.byte	0x04, 0x17
        /*001a*/ 	.short	(.L_37 - .L_36)
.L_36:
        /*001c*/ 	.word	0x00000000
        /*0020*/ 	.short	0x0003
        /*0022*/ 	.short	0x0010
        /*0024*/ 	.byte	0x00, 0xf5, 0x21, 0x00


	//----- nvinfo : EIATTR_KPARAM_INFO
	.align		4
.L_37:
        /*0028*/ 	.byte	0x04, 0x17
        /*002a*/ 	.short	(.L_39 - .L_38)
.L_38:
        /*002c*/ 	.word	0x00000000
        /*0030*/ 	.short	0x0002
        /*0032*/ 	.short	0x0008
        /*0034*/ 	.byte	0x00, 0xf0, 0x11, 0x00


	//----- nvinfo : EIATTR_KPARAM_INFO
	.align		4
.L_39:
        /*0038*/ 	.byte	0x04, 0x17
        /*003a*/ 	.short	(.L_41 - .L_40)
.L_40:
        /*003c*/ 	.word	0x00000000
        /*0040*/ 	.short	0x0001
        /*0042*/ 	.short	0x0004
        /*0044*/ 	.byte	0x00, 0xf0, 0x11, 0x00


	//----- nvinfo : EIATTR_KPARAM_INFO
	.align		4
.L_41:
        /*0048*/ 	.byte	0x04, 0x17
        /*004a*/ 	.short	(.L_43 - .L_42)
.L_42:
        /*004c*/ 	.word	0x00000000
        /*0050*/ 	.short	0x0000
        /*0052*/ 	.short	0x0000
        /*0054*/ 	.byte	0x00, 0xf0, 0x11, 0x00


	//----- nvinfo : EIATTR_SPARSE_MMA_MASK
	.align		4
.L_43:
        /*0058*/ 	.byte	0x03, 0x50
        /*005a*/ 	.short	0x0000


	//----- nvinfo : EIATTR_MAXREG_COUNT
	.align		4
        /*005c*/ 	.byte	0x03, 0x1b
        /*005e*/ 	.short	0x00ff


	//----- nvinfo : EIATTR_MERCURY_ISA_VERSION
	.align		4
        /*0060*/ 	.byte	0x03, 0x5f
        /*0062*/ 	.short	0x0101


	//----- nvinfo : EIATTR_VRC_CTA_INIT_COUNT
	.align		4
        /*0064*/ 	.byte	0x02, 0x4a
	.zero		1
	.zero		1


	//----- nvinfo : EIATTR_EXIT_INSTR_OFFSETS
	.align		4
        /*0068*/ 	.byte	0x04, 0x1c
        /*006a*/ 	.short	(.L_45 - .L_44)


	//   ....[0]....
.L_44:
        /*006c*/ 	.word	0x00000070


	//   ....[1]....
        /*0070*/ 	.word	0x000002e0


	//   ....[2]....
        /*0074*/ 	.word	0x00000360


	//   ....[3]....
        /*0078*/ 	.word	0x000003d0


	//----- nvinfo : EIATTR_CRS_STACK_SIZE
	.align		4
.L_45:
        /*007c*/ 	.byte	0x04, 0x1e
        /*007e*/ 	.short	(.L_47 - .L_46)
.L_46:
        /*0080*/ 	.word	0x00000000


	//----- nvinfo : EIATTR_CBANK_PARAM_SIZE
	.align		4
.L_47:
        /*0084*/ 	.byte	0x03, 0x19
        /*0086*/ 	.short	0x0020


	//----- nvinfo : EIATTR_PARAM_CBANK
	.align		4
        /*0088*/ 	.byte	0x04, 0x0a
        /*008a*/ 	.short	(.L_49 - .L_48)
	.align		4
.L_48:
        /*008c*/ 	.word	index@(.nv.constant0._Z19calculatePartialSumiiiPiS_)
        /*0090*/ 	.short	0x0380
        /*0092*/ 	.short	0x0020


	//----- nvinfo : EIATTR_SW_WAR
	.align		4
.L_49:
        /*0094*/ 	.byte	0x04, 0x36
        /*0096*/ 	.short	(.L_51 - .L_50)
.L_50:
        /*0098*/ 	.word	0x00000008
.L_51:


//--------------------- .nv.callgraph             --------------------------
	.section	.nv.callgraph,"",@"SHT_CUDA_CALLGRAPH"
	.align	4
	.sectionentsize	8
	.align		4
        /*0000*/ 	.word	0x00000000
	.align		4
        /*0004*/ 	.word	0xffffffff
	.align		4
        /*0008*/ 	.word	0x00000000
	.align		4
        /*000c*/ 	.word	0xfffffffe
	.align		4
        /*0010*/ 	.word	0x00000000
	.align		4
        /*0014*/ 	.word	0xfffffffd
	.align		4
        /*0018*/ 	.word	0x00000000
	.align		4
        /*001c*/ 	.word	0xfffffffc


//--------------------- .text._Z15calculateAnsweriiPiS_ --------------------------
	.section	.text._Z15calculateAnsweriiPiS_,"ax",@progbits
	.align	128
        .global         _Z15calculateAnsweriiPiS_
        .type           _Z15calculateAnsweriiPiS_,@function
        .size           _Z15calculateAnsweriiPiS_,(.L_x_7 - _Z15calculateAnsweriiPiS_)
        .other          _Z15calculateAnsweriiPiS_,@"STO_CUDA_ENTRY STV_DEFAULT"
_Z15calculateAnsweriiPiS_:
.text._Z15calculateAnsweriiPiS_:
[----:B------:R-:W-:Y:S01]  /*0000*/  LDC R1, c[0x0][0x37c] ;  /* 0x0000df00ff017b82 */ /* 0x000fe20000000800 */
[----:B------:R-:W0:Y:S07]  /*0010*/  S2R R0, SR_TID.X ;  /* 0x0000000000007919 */ /* 0x000e2e0000002100 */
[----:B------:R-:W0:Y:S01]  /*0020*/  S2UR UR4, SR_CTAID.X ;  /* 0x00000000000479c3 */ /* 0x000e220000002500 */
[----:B------:R-:W1:Y:S07]  /*0030*/  LDCU UR5, c[0x0][0x380] ;  /* 0x00007000ff0577ac */ /* 0x000e6e0008000800 */
[----:B------:R-:W0:Y:S02]  /*0040*/  LDC R3, c[0x0][0x360] ;  /* 0x0000d800ff037b82 */ /* 0x000e240000000800 */
[----:B0-----:R-:W-:-:S05]  /*0050*/  IMAD R0, R3, UR4, R0 ;  /* 0x0000000403007c24 */ /* 0x001fca000f8e0200 */
[----:B-1----:R-:W-:-:S13]  /*0060*/  ISETP.GE.AND P0, PT, R0, UR5, PT ;  /* 0x0000000500007c0c */ /* 0x002fda000bf06270 */
[----:B------:R-:W-:Y:S05]  /*0070*/  @P0 EXIT ;  /* 0x000000000000094d */ /* 0x000fea0003800000 */
[----:B------:R-:W0:Y:S01]  /*0080*/  LDCU UR4, c[0x0][0x384] ;  /* 0x00007080ff0477ac */ /* 0x000e220008000800 */
[----:B------:R-:W1:Y:S01]  /*0090*/  LDC.64 R4, c[0x0][0x390] ;  /* 0x0000e400ff047b82 */ /* 0x000e620000000a00 */
[----:B------:R-:W2:Y:S07]  /*00a0*/  LDCU.64 UR6, c[0x0][0x358] ;  /* 0x00006b00ff0677ac */ /* 0x000eae0008000a00 */
[----:B------:R-:W3:Y:S01]  /*00b0*/  LDC.64 R2, c[0x0][0x388] ;  /* 0x0000e200ff027b82 */ /* 0x000ee20000000a00 */
[----:B0-----:R-:W-:-:S04]  /*00c0*/  IMAD R0, R0, UR4, R0 ;  /* 0x0000000400007c24 */ /* 0x001fc8000f8e0200 */
[----:B------:R-:W-:-:S04]  /*00d0*/  VIADD R7, R0, UR4 ;  /* 0x0000000400077c36 */ /* 0x000fc80008000000 */
[----:B-1----:R-:W-:-:S06]  /*00e0*/  IMAD.WIDE R4, R7, 0x4, R4 ;  /* 0x0000000407047825 */ /* 0x002fcc00078e0204 */
[----:B--2---:R-:W2:Y:S04]  /*00f0*/  LDG.E R5, desc[UR6][R4.64] ;  /* 0x0000000604057981 */ /* 0x004ea8000c1e1900 */
[----:B---3--:R-:W2:Y:S02]  /*0100*/  LDG.E R0, desc[UR6][R2.64] ;  /* 0x0000000602007981 */ /* 0x008ea4000c1e1900 */
[----:B--2---:R-:W-:-:S13]  /*0110*/  ISETP.GE.AND P0, PT, R0, R5, PT ;  /* 0x000000050000720c */ /* 0x004fda0003f06270 */
[----:B------:R-:W-:Y:S05]  /*0120*/  @P0 EXIT ;  /* 0x000000000000094d */ /* 0x000fea0003800000 */
[----:B------:R-:W0:Y:S01]  /*0130*/  S2R R0, SR_LANEID ;  /* 0x0000000000007919 */ /* 0x000e220000000000 */
[----:B------:R-:W-:Y:S01]  /*0140*/  VOTEU.ANY UR4, UPT, PT ;  /* 0x0000000000047886 */ /* 0x000fe200038e0100 */
[----:B------:R-:W-:Y:S01]  /*0150*/  CREDUX.MAX.S32 UR5, R5 ;  /* 0x00000000050572cc */ /* 0x000fe20000000200 */
[----:B------:R-:W-:-:S12]  /*0160*/  UFLO.U32 UR4, UR4 ;  /* 0x00000004000472bd */ /* 0x000fd800080e0000 */
[----:B------:R-:W-:Y:S02]  /*0170*/  MOV R5, UR5 ;  /* 0x0000000500057c02 */ /* 0x000fe40008000f00 */
[----:B0-----:R-:W-:-:S13]  /*0180*/  ISETP.EQ.U32.AND P0, PT, R0, UR4, PT ;  /* 0x0000000400007c0c */ /* 0x001fda000bf02070 */
[----:B------:R-:W-:Y:S01]  /*0190*/  @P0 REDG.E.MAX.S32.STRONG.GPU desc[UR6][R2.64], R5 ;  /* 0x000000050200098e */ /* 0x000fe2000d12e306 */
[----:B------:R-:W-:Y:S05]  /*01a0*/  EXIT ;  /* 0x000000000000794d */ /* 0x000fea0003800000 */
.L_x_0:
[----:B------:R-:W-:-:S00]  /*01b0*/  BRA `(.L_x_0) ;  /* 0xfffffffc00fc7947 */ /* 0x000fc0000383ffff */
[----:B------:R-:W-:-:S00]  /*01c0*/  NOP ;  /* 0x0000000000007918 */ /* 0x000fc00000000000 */
        /* <DEDUP_REMOVED lines=11> */
.L_x_7:


//--------------------- .text._Z19calculatePartialSumiiiPiS_ --------------------------
	.section	.text._Z19calculatePartialSumiiiPiS_,"ax",@progbits
	.align	128
        .global         _Z19calculatePartialSumiiiPiS_
        .type           _Z19calculatePartialSumiiiPiS_,@function
        .size           _Z19calculatePartialSumiiiPiS_,(.L_x_6 - _Z19calculatePartialSumiiiPiS_)
        .other          _Z19calculatePartialSumiiiPiS_,@"STO_CUDA_ENTRY STV_DEFAULT"
_Z19calculatePartialSumiiiPiS_:
.text._Z19calculatePartialSumiiiPiS_:
        /* <DEDUP_REMOVED lines=9> */
[----:B------:R-:W-:Y:S01]  /*0090*/  BSSY.RECONVERGENT B0, `(.L_x_1) ;  /* 0x0000013000007945 */ /* 0x000fe20003800200 */
[----:B------:R-:W1:Y:S01]  /*00a0*/  LDCU.64 UR6, c[0x0][0x358] ;  /* 0x00006b00ff0677ac */ /* 0x000e620008000a00 */
[----:B0-----:R-:W-:-:S04]  /*00b0*/  UIADD3 UR4, UPT, UPT, UR5, -0x1, URZ ;  /* 0xffffffff05047890 */ /* 0x001fc8000fffe0ff */
[----:B------:R-:W-:-:S06]  /*00c0*/  UIMAD UR4, UR4, UR5, URZ ;  /* 0x00000005040472a4 */ /* 0x000fcc000f8e02ff */
[----:B------:R-:W-:-:S04]  /*00d0*/  LEA R0, R2, UR4, 0x1 ;  /* 0x0000000402007c11 */ /* 0x000fc8000f8e08ff */
[----:B------:R-:W-:-:S04]  /*00e0*/  LEA R0, R0, 0x1, 0x2 ;  /* 0x0000000100007811 */ /* 0x000fc800078e10ff */
[----:B------:R-:W-:-:S04]  /*00f0*/  I2FP.F32.S32 R0, R0 ;  /* 0x0000000000007245 */ /* 0x000fc80000201400 */
[----:B------:R-:W-:Y:S01]  /*0100*/  IADD3 R4, PT, PT, R0, -0xd000000, RZ ;  /* 0xf300000000047810 */ /* 0x000fe20007ffe0ff */
[----:B------:R0:W2:Y:S03]  /*0110*/  MUFU.RSQ R3, R0 ;  /* 0x0000000000037308 */ /* 0x0000a60000001400 */
[----:B------:R-:W-:-:S13]  /*0120*/  ISETP.GT.U32.AND P0, PT, R4, 0x727fffff, PT ;  /* 0x727fffff0400780c */ /* 0x000fda0003f04070 */
[----:B01----:R-:W-:Y:S05]  /*0130*/  @!P0 BRA `(.L_x_2) ;  /* 0x0000000000108947 */ /* 0x003fea0003800000 */
[----:B------:R-:W-:-:S07]  /*0140*/  MOV R8, 0x160 ;  /* 0x0000016000087802 */ /* 0x000fce0000000f00 */
[----:B--2---:R-:W-:Y:S05]  /*0150*/  CALL.REL.NOINC `($__internal_0_$__cuda_sm20_sqrt_rn_f32_slowpath) ;  /* 0x0000000000a07944 */ /* 0x004fea0003c00000 */
[----:B------:R-:W-:Y:S01]  /*0160*/  MOV R0, R3 ;  /* 0x0000000300007202 */ /* 0x000fe20000000f00 */
[----:B------:R-:W-:Y:S06]  /*0170*/  BRA `(.L_x_3) ;  /* 0x0000000000107947 */ /* 0x000fec0003800000 */
.L_x_2:
[----:B--2---:R-:W-:Y:S01]  /*0180*/  FMUL.FTZ R5, R0, R3 ;  /* 0x0000000300057220 */ /* 0x004fe20000410000 */
[----:B------:R-:W-:-:S03]  /*0190*/  FMUL.FTZ R3, R3, 0.5 ;  /* 0x3f00000003037820 */ /* 0x000fc60000410000 */
[----:B------:R-:W-:-:S04]  /*01a0*/  FFMA R0, -R5, R5, R0 ;  /* 0x0000000505007223 */ /* 0x000fc80000000100 */
[----:B------:R-:W-:-:S07]  /*01b0*/  FFMA R0, R0, R3, R5 ;  /* 0x0000000300007223 */ /* 0x000fce0000000005 */
.L_x_3:
[----:B------:R-:W-:Y:S05]  /*01c0*/  BSYNC.RECONVERGENT B0 ;  /* 0x0000000000007941 */ /* 0x000fea0003800200 */
.L_x_1:
[----:B------:R-:W-:Y:S01]  /*01d0*/  FADD R0, R0, 1 ;  /* 0x3f80000000007421 */ /* 0x000fe20000000000 */
[----:B------:R-:W0:Y:S05]  /*01e0*/  LDC R8, c[0x0][0x384] ;  /* 0x0000e100ff087b82 */ /* 0x000e2a0000000800 */
[----:B------:R-:W1:Y:S03]  /*01f0*/  F2I.TRUNC.NTZ R0, R0 ;  /* 0x0000000000007305 */ /* 0x000e66000020f100 */
[----:B------:R-:W2:Y:S01]  /*0200*/  LDC.64 R6, c[0x0][0x390] ;  /* 0x0000e400ff067b82 */ /* 0x000ea20000000a00 */
[----:B-1----:R-:W-:-:S02]  /*0210*/  LEA.HI R3, R0, R0, RZ, 0x1 ;  /* 0x0000000000037211 */ /* 0x002fc400078f08ff */
[----:B0-----:R-:W-:Y:S02]  /*0220*/  IADD3 R4, PT, PT, -R8, 0x1, RZ ;  /* 0x0000000108047810 */ /* 0x001fe40007ffe1ff */
[----:B------:R-:W-:-:S05]  /*0230*/  SHF.R.S32.HI R9, RZ, 0x1, R3 ;  /* 0x00000001ff097819 */ /* 0x000fca0000011403 */
[----:B------:R-:W-:-:S04]  /*0240*/  IMAD R4, R4, R8, -R9 ;  /* 0x0000000804047224 */ /* 0x000fc800078e0a09 */
[----:B------:R-:W-:-:S05]  /*0250*/  IMAD R4, R9, R9, R4 ;  /* 0x0000000909047224 */ /* 0x000fca00078e0204 */
[----:B------:R-:W-:-:S04]  /*0260*/  LEA.HI R4, R4, R4, RZ, 0x1 ;  /* 0x0000000404047211 */ /* 0x000fc800078f08ff */
[----:B------:R-:W-:Y:S01]  /*0270*/  SHF.R.S32.HI R3, RZ, 0x1, R4 ;  /* 0x00000001ff037819 */ /* 0x000fe20000011404 */
[----:B--2---:R-:W-:-:S04]  /*0280*/  IMAD.WIDE R4, R9, 0x4, R6 ;  /* 0x0000000409047825 */ /* 0x004fc800078e0206 */
[----:B------:R-:W-:-:S04]  /*0290*/  IMAD.IADD R11, R2, 0x1, -R3 ;  /* 0x00000001020b7824 */ /* 0x000fc800078e0a03 */
[----:B------:R-:W-:Y:S02]  /*02a0*/  IMAD.WIDE R2, R11, 0x4, R6 ;  /* 0x000000040b027825 */ /* 0x000fe400078e0206 */
[----:B------:R-:W2:Y:S04]  /*02b0*/  LDG.E R7, desc[UR6][R4.64] ;  /* 0x0000000604077981 */ /* 0x000ea8000c1e1900 */
[----:B------:R-:W2:Y:S02]  /*02c0*/  LDG.E R2, desc[UR6][R2.64] ;  /* 0x0000000602027981 */ /* 0x000ea4000c1e1900 */
[----:B--2---:R-:W-:-:S13]  /*02d0*/  ISETP.GE.AND P0, PT, R2, R7, PT ;  /* 0x000000070200720c */ /* 0x004fda0003f06270 */
[----:B------:R-:W-:Y:S05]  /*02e0*/  @P0 EXIT ;  /* 0x000000000000094d */ /* 0x000fea0003800000 */
[----:B------:R-:W0:Y:S01]  /*02f0*/  LDCU UR5, c[0x0][0x388] ;  /* 0x00007100ff0577ac */ /* 0x000e220008000800 */
[----:B------:R-:W1:Y:S01]  /*0300*/  LDC.64 R4, c[0x0][0x398] ;  /* 0x0000e600ff047b82 */ /* 0x000e620000000a00 */
[----:B0-----:R-:W-:-:S05]  /*0310*/  IMAD R0, R11, UR5, R11 ;  /* 0x000000050b007c24 */ /* 0x001fca000f8e020b */
[----:B------:R-:W-:-:S05]  /*0320*/  IADD3 R3, PT, PT, R0, R8, RZ ;  /* 0x0000000800037210 */ /* 0x000fca0007ffe0ff */
[----:B-1----:R-:W-:-:S06]  /*0330*/  IMAD.WIDE R2, R3, 0x4, R4 ;  /* 0x0000000403027825 */ /* 0x002fcc00078e0204 */
[----:B------:R-:W2:Y:S02]  /*0340*/  LDG.E R2, desc[UR6][R2.64] ;  /* 0x0000000602027981 */ /* 0x000ea4000c1e1900 */
[----:B--2---:R-:W-:-:S13]  /*0350*/  ISETP.NE.AND P0, PT, R2, -0x1, PT ;  /* 0xffffffff0200780c */ /* 0x004fda0003f05270 */
[----:B------:R-:W-:Y:S05]  /*0360*/  @!P0 EXIT ;  /* 0x000000000000894d */ /* 0x000fea0003800000 */
[----:B------:R-:W-:Y:S01]  /*0370*/  UIADD3 UR4, UPT, UPT, UR5, 0x1, URZ ;  /* 0x0000000105047890 */ /* 0x000fe2000fffe0ff */
[----:B------:R-:W-:-:S05]  /*0380*/  IMAD.IADD R7, R7, 0x1, R2 ;  /* 0x0000000107077824 */ /* 0x000fca00078e0202 */
[----:B------:R-:W-:-:S05]  /*0390*/  IMAD R0, R9, UR4, R8 ;  /* 0x0000000409007c24 */ /* 0x000fca000f8e0208 */
[----:B------:R-:W-:-:S05]  /*03a0*/  IADD3 R3, PT, PT, R0, 0x1, RZ ;  /* 0x0000000100037810 */ /* 0x000fca0007ffe0ff */
[----:B------:R-:W-:-:S05]  /*03b0*/  IMAD.WIDE R2, R3, 0x4, R4 ;  /* 0x0000000403027825 */ /* 0x000fca00078e0204 */
[----:B------:R-:W-:Y:S01]  /*03c0*/  REDG.E.MAX.S32.STRONG.GPU desc[UR6][R2.64], R7 ;  /* 0x000000070200798e */ /* 0x000fe2000d12e306 */
[----:B------:R-:W-:Y:S05]  /*03d0*/  EXIT ;  /* 0x000000000000794d */ /* 0x000fea0003800000 */
        .weak           $__internal_0_$__cuda_sm20_sqrt_rn_f32_slowpath
        .type           $__internal_0_$__cuda_sm20_sqrt_rn_f32_slowpath,@function
        .size           $__internal_0_$__cuda_sm20_sqrt_rn_f32_slowpath,(.L_x_6 - $__internal_0_$__cuda_sm20_sqrt_rn_f32_slowpath)
$__internal_0_$__cuda_sm20_sqrt_rn_f32_slowpath:
[----:B------:R-:W-:-:S13]  /*03e0*/  LOP3.LUT P0, RZ, R0, 0x7fffffff, RZ, 0xc0, !PT ;  /* 0x7fffffff00ff7812 */ /* 0x000fda000780c0ff */
[----:B------:R-:W-:Y:S01]  /*03f0*/  @!P0 MOV R3, R0 ;  /* 0x0000000000038202 */ /* 0x000fe20000000f00 */
[----:B------:R-:W-:Y:S06]  /*0400*/  @!P0 BRA `(.L_x_4) ;  /* 0x0000000000408947 */ /* 0x000fec0003800000 */
[----:B------:R-:W-:-:S13]  /*0410*/  FSETP.GEU.FTZ.AND P0, PT, R0, RZ, PT ;  /* 0x000000ff0000720b */ /* 0x000fda0003f1e000 */
[----:B------:R-:W-:Y:S01]  /*0420*/  @!P0 MOV R3, 0x7fffffff ;  /* 0x7fffffff00038802 */ /* 0x000fe20000000f00 */
[----:B------:R-:W-:Y:S06]  /*0430*/  @!P0 BRA `(.L_x_4) ;  /* 0x0000000000348947 */ /* 0x000fec0003800000 */
[----:B------:R-:W-:-:S13]  /*0440*/  FSETP.GTU.FTZ.AND P0, PT, |R0|, +INF , PT ;  /* 0x7f8000000000780b */ /* 0x000fda0003f1c200 */
[----:B------:R-:W-:Y:S01]  /*0450*/  @P0 FADD.FTZ R3, R0, 1 ;  /* 0x3f80000000030421 */ /* 0x000fe20000010000 */
[----:B------:R-:W-:Y:S06]  /*0460*/  @P0 BRA `(.L_x_4) ;  /* 0x0000000000280947 */ /* 0x000fec0003800000 */
[----:B------:R-:W-:-:S13]  /*0470*/  FSETP.NEU.FTZ.AND P0, PT, |R0|, +INF , PT ;  /* 0x7f8000000000780b */ /* 0x000fda0003f1d200 */
[----:B------:R-:W-:-:S04]  /*0480*/  @P0 FFMA R4, R0, 1.84467440737095516160e+19, RZ ;  /* 0x5f80000000040823 */ /* 0x000fc800000000ff */
[----:B------:R-:W0:Y:S02]  /*0490*/  @P0 MUFU.RSQ R3, R4 ;  /* 0x0000000400030308 */ /* 0x000e240000001400 */
[----:B0-----:R-:W-:Y:S01]  /*04a0*/  @P0 FMUL.FTZ R5, R4, R3 ;  /* 0x0000000304050220 */ /* 0x001fe20000410000 */
[----:B------:R-:W-:Y:S01]  /*04b0*/  @P0 FMUL.FTZ R7, R3, 0.5 ;  /* 0x3f00000003070820 */ /* 0x000fe20000410000 */
[----:B------:R-:W-:Y:S02]  /*04c0*/  @!P0 IMAD.MOV.U32 R3, RZ, RZ, R0 ;  /* 0x000000ffff038224 */ /* 0x000fe400078e0000 */
[----:B------:R-:W-:-:S04]  /*04d0*/  @P0 FADD.FTZ R6, -R5, -RZ ;  /* 0x800000ff05060221 */ /* 0x000fc80000010100 */
[----:B------:R-:W-:-:S04]  /*04e0*/  @P0 FFMA R6, R5, R6, R4 ;  /* 0x0000000605060223 */ /* 0x000fc80000000004 */
[----:B------:R-:W-:-:S04]  /*04f0*/  @P0 FFMA R6, R6, R7, R5 ;  /* 0x0000000706060223 */ /* 0x000fc80000000005 */
[----:B------:R-:W-:-:S07]  /*0500*/  @P0 FMUL.FTZ R3, R6, 2.3283064365386962891e-10 ;  /* 0x2f80000006030820 */ /* 0x000fce0000410000 */
.L_x_4:
[----:B------:R-:W-:Y:S01]  /*0510*/  HFMA2 R5, -RZ, RZ, 0, 0 ;  /* 0x00000000ff057431 */ /* 0x000fe200000001ff */
[----:B------:R-:W-:-:S04]  /*0520*/  MOV R4, R8 ;  /* 0x0000000800047202 */ /* 0x000fc80000000f00 */
[----:B------:R-:W-:Y:S05]  /*0530*/  RET.REL.NODEC R4 `(_Z19calculatePartialSumiiiPiS_) ;  /* 0xfffffff804b07950 */ /* 0x000fea0003c3ffff */
.L_x_5:
        /* <DEDUP_REMOVED lines=12> */
.L_x_6:


//--------------------- .nv.shared.reserved.0     --------------------------
	.section	.nv.shared.reserved.0,"aw",@nobits
	.weak		__nv_reservedSMEM_offset_0_alias
	.size		__nv_reservedSMEM_offset_0_alias, 0, 64
	.other		__nv_reservedSMEM_offset_0_alias,@"STO_CUDA_RESERVED_SHARED STV_DEFAULT"
__nv_reservedSMEM_offset_0_alias:
	.zero		0
	.zero		64


//--------------------- .nv.constant0._Z15calculateAnsweriiPiS_ --------------------------
	.section	.nv.constant0._Z15calculateAnsweriiPiS_,"a",@progbits
	.sectionflags	@""
	.align	4
.nv.constant0._Z15calculateAnsweriiPiS_:
	.zero		920


//--------------------- .nv.constant0._Z19calculatePartialSumiiiPiS_ --------------------------
	.section	.nv.constant0._Z19calculatePartialSumiiiPiS_,"a",@progbits
	.sectionflags	@""
	.align	4
.nv.constant0._Z19calculatePartialSumiiiPiS_:
	.zero		928


//--------------------- SYMBOLS --------------------------

	.type		.nv.reservedSmem.offset0,@object
	.size		.nv.reservedSmem.offset0,0x4
